//
// Generated by NVIDIA NVVM Compiler
//
// Compiler Build ID: CL-36424714
// Cuda compilation tools, release 13.0, V13.0.88
// Based on NVVM 20.0.0
//

.version 9.0
.target sm_100
.address_size 64

	// .globl	_Z12countingDataPiS_i
// _ZZ12countingDataPiS_iE11dataCounter has been demoted
// _ZZ9prefixSumPiS_E1T has been demoted

.visible .entry _Z12countingDataPiS_i(
	.param .u64 .ptr .align 1 _Z12countingDataPiS_i_param_0,
	.param .u64 .ptr .align 1 _Z12countingDataPiS_i_param_1,
	.param .u32 _Z12countingDataPiS_i_param_2
)
{
	.reg .pred 	%p<4>;
	.reg .b32 	%r<17>;
	.reg .b64 	%rd<9>;
	// demoted variable
	.shared .align 4 .b8 _ZZ12countingDataPiS_iE11dataCounter[404];
	ld.param.u64 	%rd1, [_Z12countingDataPiS_i_param_0];
	ld.param.u64 	%rd2, [_Z12countingDataPiS_i_param_1];
	ld.param.u32 	%r4, [_Z12countingDataPiS_i_param_2];
	mov.u32 	%r1, %tid.x;
	mov.u32 	%r5, %ctaid.x;
	mov.u32 	%r6, %ntid.x;
	mad.lo.s32 	%r2, %r5, %r6, %r1;
	setp.gt.u32 	%p1, %r1, 100;
	shl.b32 	%r7, %r1, 2;
	mov.u32 	%r8, _ZZ12countingDataPiS_iE11dataCounter;
	add.s32 	%r3, %r8, %r7;
	@%p1 bra 	$L__BB0_2;
	mov.b32 	%r9, 0;
	st.shared.u32 	[%r3], %r9;
$L__BB0_2:
	bar.sync 	0;
	setp.ge.s32 	%p2, %r2, %r4;
	@%p2 bra 	$L__BB0_4;
	cvta.to.global.u64 	%rd3, %rd1;
	mul.wide.s32 	%rd4, %r2, 4;
	add.s64 	%rd5, %rd3, %rd4;
	ld.global.u32 	%r10, [%rd5];
	shl.b32 	%r11, %r10, 2;
	add.s32 	%r13, %r8, %r11;
	atom.shared.add.u32 	%r14, [%r13], 1;
$L__BB0_4:
	setp.gt.u32 	%p3, %r1, 100;
	bar.sync 	0;
	@%p3 bra 	$L__BB0_6;
	cvta.to.global.u64 	%rd6, %rd2;
	mul.wide.u32 	%rd7, %r1, 4;
	add.s64 	%rd8, %rd6, %rd7;
	ld.shared.u32 	%r15, [%r3];
	atom.global.add.u32 	%r16, [%rd8], %r15;
$L__BB0_6:
	ret;

}
	// .globl	_Z9prefixSumPiS_
.visible .entry _Z9prefixSumPiS_(
	.param .u64 .ptr .align 1 _Z9prefixSumPiS__param_0,
	.param .u64 .ptr .align 1 _Z9prefixSumPiS__param_1
)
{
	.reg .pred 	%p<30>;
	.reg .b32 	%r<118>;
	.reg .b64 	%rd<29>;
	// demoted variable
	.shared .align 4 .b8 _ZZ9prefixSumPiS_E1T[404];
	ld.param.u64 	%rd10, [_Z9prefixSumPiS__param_0];
	ld.param.u64 	%rd9, [_Z9prefixSumPiS__param_1];
	cvta.to.global.u64 	%rd1, %rd10;
	mov.u32 	%r1, %tid.x;
	add.s32 	%r2, %r1, 1;
	setp.gt.u32 	%p1, %r1, 49;
	@%p1 bra 	$L__BB1_2;
	shl.b32 	%r41, %r2, 3;
	mov.u32 	%r42, _ZZ9prefixSumPiS_E1T;
	add.s32 	%r43, %r42, %r41;
	ld.shared.u32 	%r44, [%r43+-8];
	ld.shared.u32 	%r45, [%r43+-4];
	add.s32 	%r46, %r45, %r44;
	st.shared.u32 	[%r43+-4], %r46;
$L__BB1_2:
	bar.sync 	0;
	setp.gt.u32 	%p2, %r1, 24;
	@%p2 bra 	$L__BB1_4;
	shl.b32 	%r47, %r2, 4;
	mov.u32 	%r48, _ZZ9prefixSumPiS_E1T;
	add.s32 	%r49, %r48, %r47;
	ld.shared.u32 	%r50, [%r49+-12];
	ld.shared.u32 	%r51, [%r49+-4];
	add.s32 	%r52, %r51, %r50;
	st.shared.u32 	[%r49+-4], %r52;
$L__BB1_4:
	bar.sync 	0;
	setp.gt.u32 	%p3, %r1, 11;
	@%p3 bra 	$L__BB1_6;
	shl.b32 	%r53, %r2, 5;
	mov.u32 	%r54, _ZZ9prefixSumPiS_E1T;
	add.s32 	%r55, %r54, %r53;
	ld.shared.u32 	%r56, [%r55+-20];
	ld.shared.u32 	%r57, [%r55+-4];
	add.s32 	%r58, %r57, %r56;
	st.shared.u32 	[%r55+-4], %r58;
$L__BB1_6:
	bar.sync 	0;
	setp.gt.u32 	%p4, %r1, 5;
	@%p4 bra 	$L__BB1_8;
	shl.b32 	%r59, %r2, 6;
	mov.u32 	%r60, _ZZ9prefixSumPiS_E1T;
	add.s32 	%r61, %r60, %r59;
	ld.shared.u32 	%r62, [%r61+-36];
	ld.shared.u32 	%r63, [%r61+-4];
	add.s32 	%r64, %r63, %r62;
	st.shared.u32 	[%r61+-4], %r64;
$L__BB1_8:
	bar.sync 	0;
	setp.gt.u32 	%p5, %r1, 2;
	@%p5 bra 	$L__BB1_10;
	shl.b32 	%r65, %r2, 7;
	mov.u32 	%r66, _ZZ9prefixSumPiS_E1T;
	add.s32 	%r67, %r66, %r65;
	ld.shared.u32 	%r68, [%r67+-68];
	ld.shared.u32 	%r69, [%r67+-4];
	add.s32 	%r70, %r69, %r68;
	st.shared.u32 	[%r67+-4], %r70;
$L__BB1_10:
	bar.sync 	0;
	setp.ne.s32 	%p6, %r1, 0;
	@%p6 bra 	$L__BB1_12;
	ld.shared.u32 	%r71, [_ZZ9prefixSumPiS_E1T+124];
	ld.shared.u32 	%r72, [_ZZ9prefixSumPiS_E1T+252];
	add.s32 	%r73, %r72, %r71;
	st.shared.u32 	[_ZZ9prefixSumPiS_E1T+252], %r73;
$L__BB1_12:
	setp.ne.s32 	%p7, %r1, 0;
	bar.sync 	0;
	bar.sync 	0;
	bar.sync 	0;
	@%p7 bra 	$L__BB1_14;
	mov.u32 	%r74, _ZZ9prefixSumPiS_E1T;
	mad.lo.s32 	%r75, %r2, 200, %r74;
	ld.shared.u32 	%r76, [%r75+-4];
	ld.shared.u32 	%r77, [%r75+96];
	add.s32 	%r78, %r77, %r76;
	st.shared.u32 	[%r75+96], %r78;
$L__BB1_14:
	setp.gt.u32 	%p8, %r1, 2;
	bar.sync 	0;
	@%p8 bra 	$L__BB1_16;
	mov.u32 	%r79, _ZZ9prefixSumPiS_E1T;
	mad.lo.s32 	%r80, %r2, 96, %r79;
	ld.shared.u32 	%r81, [%r80+-4];
	ld.shared.u32 	%r82, [%r80+44];
	add.s32 	%r83, %r82, %r81;
	st.shared.u32 	[%r80+44], %r83;
$L__BB1_16:
	bar.sync 	0;
	setp.gt.u32 	%p9, %r1, 6;
	@%p9 bra 	$L__BB1_18;
	mov.u32 	%r84, _ZZ9prefixSumPiS_E1T;
	mad.lo.s32 	%r85, %r2, 48, %r84;
	ld.shared.u32 	%r86, [%r85+-4];
	ld.shared.u32 	%r87, [%r85+20];
	add.s32 	%r88, %r87, %r86;
	st.shared.u32 	[%r85+20], %r88;
$L__BB1_18:
	bar.sync 	0;
	setp.gt.u32 	%p10, %r1, 15;
	@%p10 bra 	$L__BB1_20;
	mov.u32 	%r89, _ZZ9prefixSumPiS_E1T;
	mad.lo.s32 	%r90, %r2, 24, %r89;
	ld.shared.u32 	%r91, [%r90+-4];
	ld.shared.u32 	%r92, [%r90+8];
	add.s32 	%r93, %r92, %r91;
	st.shared.u32 	[%r90+8], %r93;
$L__BB1_20:
	setp.ne.s32 	%p11, %r1, 0;
	bar.sync 	0;
	shl.b32 	%r94, %r1, 2;
	mov.u32 	%r95, _ZZ9prefixSumPiS_E1T;
	add.s32 	%r3, %r95, %r94;
	@%p11 bra 	$L__BB1_34;
	ld.shared.u32 	%r4, [_ZZ9prefixSumPiS_E1T];
	setp.lt.s32 	%p21, %r4, 1;
	@%p21 bra 	$L__BB1_47;
	and.b32  	%r5, %r4, 15;
	setp.lt.u32 	%p22, %r4, 16;
	mov.b32 	%r110, 0;
	@%p22 bra 	$L__BB1_25;
	and.b32  	%r110, %r4, 2147483632;
	neg.s32 	%r106, %r110;
	add.s64 	%rd27, %rd1, 32;
$L__BB1_24:
	.pragma "nounroll";
	mov.b32 	%r101, 0;
	st.global.u32 	[%rd27+-32], %r101;
	st.global.u32 	[%rd27+-28], %r101;
	st.global.u32 	[%rd27+-24], %r101;
	st.global.u32 	[%rd27+-20], %r101;
	st.global.u32 	[%rd27+-16], %r101;
	st.global.u32 	[%rd27+-12], %r101;
	st.global.u32 	[%rd27+-8], %r101;
	st.global.u32 	[%rd27+-4], %r101;
	st.global.u32 	[%rd27], %r101;
	st.global.u32 	[%rd27+4], %r101;
	st.global.u32 	[%rd27+8], %r101;
	st.global.u32 	[%rd27+12], %r101;
	st.global.u32 	[%rd27+16], %r101;
	st.global.u32 	[%rd27+20], %r101;
	st.global.u32 	[%rd27+24], %r101;
	st.global.u32 	[%rd27+28], %r101;
	add.s32 	%r106, %r106, 16;
	add.s64 	%rd27, %rd27, 64;
	setp.eq.s32 	%p23, %r106, 0;
	@%p23 bra 	$L__BB1_25;
	bra.uni 	$L__BB1_24;
$L__BB1_25:
	setp.eq.s32 	%p24, %r5, 0;
	@%p24 bra 	$L__BB1_47;
	and.b32  	%r20, %r4, 7;
	setp.lt.u32 	%p25, %r5, 8;
	@%p25 bra 	$L__BB1_28;
	mul.wide.u32 	%rd19, %r110, 4;
	add.s64 	%rd20, %rd1, %rd19;
	mov.b32 	%r102, 0;
	st.global.u32 	[%rd20], %r102;
	st.global.u32 	[%rd20+4], %r102;
	st.global.u32 	[%rd20+8], %r102;
	st.global.u32 	[%rd20+12], %r102;
	st.global.u32 	[%rd20+16], %r102;
	st.global.u32 	[%rd20+20], %r102;
	st.global.u32 	[%rd20+24], %r102;
	st.global.u32 	[%rd20+28], %r102;
	add.s32 	%r110, %r110, 8;
$L__BB1_28:
	setp.eq.s32 	%p26, %r20, 0;
	@%p26 bra 	$L__BB1_47;
	and.b32  	%r23, %r4, 3;
	setp.lt.u32 	%p27, %r20, 4;
	@%p27 bra 	$L__BB1_31;
	mul.wide.u32 	%rd21, %r110, 4;
	add.s64 	%rd22, %rd1, %rd21;
	mov.b32 	%r103, 0;
	st.global.u32 	[%rd22], %r103;
	st.global.u32 	[%rd22+4], %r103;
	st.global.u32 	[%rd22+8], %r103;
	st.global.u32 	[%rd22+12], %r103;
	add.s32 	%r110, %r110, 4;
$L__BB1_31:
	setp.eq.s32 	%p28, %r23, 0;
	@%p28 bra 	$L__BB1_47;
	mul.wide.u32 	%rd23, %r110, 4;
	add.s64 	%rd28, %rd1, %rd23;
	neg.s32 	%r112, %r23;
$L__BB1_33:
	.pragma "nounroll";
	mov.b32 	%r104, 0;
	st.global.u32 	[%rd28], %r104;
	add.s64 	%rd28, %rd28, 4;
	add.s32 	%r112, %r112, 1;
	setp.eq.s32 	%p29, %r112, 0;
	@%p29 bra 	$L__BB1_47;
	bra.uni 	$L__BB1_33;
$L__BB1_34:
	ld.shared.u32 	%r113, [%r3+-4];
	ld.shared.u32 	%r11, [%r3];
	setp.ge.s32 	%p12, %r113, %r11;
	@%p12 bra 	$L__BB1_47;
	add.s32 	%r96, %r113, 1;
	max.s32 	%r97, %r11, %r96;
	sub.s32 	%r12, %r97, %r113;
	and.b32  	%r13, %r12, 15;
	sub.s32 	%r98, %r113, %r97;
	setp.gt.u32 	%p13, %r98, -16;
	@%p13 bra 	$L__BB1_38;
	and.b32  	%r99, %r12, -16;
	neg.s32 	%r107, %r99;
	add.s64 	%rd5, %rd1, 32;
$L__BB1_37:
	.pragma "nounroll";
	mul.wide.s32 	%rd11, %r113, 4;
	add.s64 	%rd12, %rd5, %rd11;
	st.global.u32 	[%rd12+-32], %r1;
	st.global.u32 	[%rd12+-28], %r1;
	st.global.u32 	[%rd12+-24], %r1;
	st.global.u32 	[%rd12+-20], %r1;
	st.global.u32 	[%rd12+-16], %r1;
	st.global.u32 	[%rd12+-12], %r1;
	st.global.u32 	[%rd12+-8], %r1;
	st.global.u32 	[%rd12+-4], %r1;
	st.global.u32 	[%rd12], %r1;
	st.global.u32 	[%rd12+4], %r1;
	st.global.u32 	[%rd12+8], %r1;
	st.global.u32 	[%rd12+12], %r1;
	st.global.u32 	[%rd12+16], %r1;
	st.global.u32 	[%rd12+20], %r1;
	st.global.u32 	[%rd12+24], %r1;
	st.global.u32 	[%rd12+28], %r1;
	add.s32 	%r113, %r113, 16;
	add.s32 	%r107, %r107, 16;
	setp.eq.s32 	%p14, %r107, 0;
	@%p14 bra 	$L__BB1_38;
	bra.uni 	$L__BB1_37;
$L__BB1_38:
	setp.eq.s32 	%p15, %r13, 0;
	@%p15 bra 	$L__BB1_47;
	and.b32  	%r30, %r12, 7;
	setp.lt.u32 	%p16, %r13, 8;
	@%p16 bra 	$L__BB1_41;
	mul.wide.s32 	%rd13, %r113, 4;
	add.s64 	%rd14, %rd1, %rd13;
	st.global.u32 	[%rd14], %r1;
	st.global.u32 	[%rd14+4], %r1;
	st.global.u32 	[%rd14+8], %r1;
	st.global.u32 	[%rd14+12], %r1;
	st.global.u32 	[%rd14+16], %r1;
	st.global.u32 	[%rd14+20], %r1;
	st.global.u32 	[%rd14+24], %r1;
	st.global.u32 	[%rd14+28], %r1;
	add.s32 	%r113, %r113, 8;
$L__BB1_41:
	setp.eq.s32 	%p17, %r30, 0;
	@%p17 bra 	$L__BB1_47;
	and.b32  	%r33, %r12, 3;
	setp.lt.u32 	%p18, %r30, 4;
	@%p18 bra 	$L__BB1_44;
	mul.wide.s32 	%rd15, %r113, 4;
	add.s64 	%rd16, %rd1, %rd15;
	st.global.u32 	[%rd16], %r1;
	st.global.u32 	[%rd16+4], %r1;
	st.global.u32 	[%rd16+8], %r1;
	st.global.u32 	[%rd16+12], %r1;
	add.s32 	%r113, %r113, 4;
$L__BB1_44:
	setp.eq.s32 	%p19, %r33, 0;
	@%p19 bra 	$L__BB1_47;
	neg.s32 	%r116, %r33;
$L__BB1_46:
	.pragma "nounroll";
	mul.wide.s32 	%rd17, %r113, 4;
	add.s64 	%rd18, %rd1, %rd17;
	st.global.u32 	[%rd18], %r1;
	add.s32 	%r113, %r113, 1;
	add.s32 	%r116, %r116, 1;
	setp.ne.s32 	%p20, %r116, 0;
	@%p20 bra 	$L__BB1_46;
$L__BB1_47:
	cvta.to.global.u64 	%rd24, %rd9;
	ld.shared.u32 	%r105, [%r3];
	mul.wide.u32 	%rd25, %r1, 4;
	add.s64 	%rd26, %rd24, %rd25;
	st.global.u32 	[%rd26], %r105;
	ret;

}


// ===== COMPILED SASS (sm_100) =====

	.target	sm_100

	.elftype	@"ET_EXEC"


//--------------------- .note.nv.tkinfo           --------------------------
	.section	.note.nv.tkinfo,"",@"SHT_NOTE"
	.sectionflags	@"SHF_NOTE_NV_TKINFO"
	.tkinfo
        /*0018*/ 	.word	0x00000002
        /*0030*/ 	.string	""
        /*0030*/ 	.string	"ptxas"
        /*0030*/ 	.string	"Cuda compilation tools, release 13.0, V13.0.88"
        /*0030*/ 	.string	"Build cuda_13.0.r13.0/compiler.36424714_0"
        /*0030*/ 	.string	"-arch sm_100 -m 64 "



//--------------------- .note.nv.cuinfo           --------------------------
	.section	.note.nv.cuinfo,"",@"SHT_NOTE"
	.sectionflags	@"SHF_NOTE_NV_CUINFO"
        /*0018*/ 	.short	0x0002
        /*001a*/ 	.short	0x0064
        /*001c*/ 	.short	0x0082
	.zero		2


//--------------------- .nv.info                  --------------------------
	.section	.nv.info,"",@"SHT_CUDA_INFO"
	.align	4


	//----- nvinfo : EIATTR_REGCOUNT
	.align		4
        /*0000*/ 	.byte	0x04, 0x2f
        /*0002*/ 	.short	(.L_1 - .L_0)
	.align		4
.L_0:
        /*0004*/ 	.word	index@(_Z12countingDataPiS_i)
        /*0008*/ 	.word	0x0000000a


	//----- nvinfo : EIATTR_FRAME_SIZE
	.align		4
.L_1:
        /*000c*/ 	.byte	0x04, 0x11
        /*000e*/ 	.short	(.L_3 - .L_2)
	.align		4
.L_2:
        /*0010*/ 	.word	index@(_Z12countingDataPiS_i)
        /*0014*/ 	.word	0x00000000


	//----- nvinfo : EIATTR_REGCOUNT
	.align		4
.L_3:
        /*0018*/ 	.byte	0x04, 0x2f
        /*001a*/ 	.short	(.L_5 - .L_4)
	.align		4
.L_4:
        /*001c*/ 	.word	index@(_Z9prefixSumPiS_)
        /*0020*/ 	.word	0x0000000d


	//----- nvinfo : EIATTR_FRAME_SIZE
	.align		4
.L_5:
        /*0024*/ 	.byte	0x04, 0x11
        /*0026*/ 	.short	(.L_7 - .L_6)
	.align		4
.L_6:
        /*0028*/ 	.word	index@(_Z9prefixSumPiS_)
        /*002c*/ 	.word	0x00000000


	//----- nvinfo : EIATTR_MIN_STACK_SIZE
	.align		4
.L_7:
        /*0030*/ 	.byte	0x04, 0x12
        /*0032*/ 	.short	(.L_9 - .L_8)
	.align		4
.L_8:
        /*0034*/ 	.word	index@(_Z9prefixSumPiS_)
        /*0038*/ 	.word	0x00000000


	//----- nvinfo : EIATTR_MIN_STACK_SIZE
	.align		4
.L_9:
        /*003c*/ 	.byte	0x04, 0x12
        /*003e*/ 	.short	(.L_11 - .L_10)
	.align		4
.L_10:
        /*0040*/ 	.word	index@(_Z12countingDataPiS_i)
        /*0044*/ 	.word	0x00000000
.L_11:


//--------------------- .nv.compat                --------------------------
	.section	.nv.compat,"",@"SHT_CUDA_COMPAT_INFO"
	.align	4
        /*0000*/ 	.byte	0x02, 0x09, 0x00, 0x00, 0x02, 0x02, 0x01, 0x00, 0x02, 0x05, 0x05, 0x00, 0x03, 0x07, 0x01, 0x01
        /*0010*/ 	.byte	0x02, 0x03, 0x00, 0x00, 0x02, 0x06, 0x01, 0x00, 0x04, 0x0b, 0x08, 0x00, 0x09, 0x00, 0x00, 0x00
        /*0020*/ 	.byte	0x00, 0x00, 0x00, 0x00


//--------------------- .nv.info._Z9prefixSumPiS_ --------------------------
	.section	.nv.info._Z9prefixSumPiS_,"",@"SHT_CUDA_INFO"
	.sectionflags	@""
	.align	4


	//----- nvinfo : EIATTR_CUDA_API_VERSION
	.align		4
        /*0000*/ 	.byte	0x04, 0x37
        /*0002*/ 	.short	(.L_13 - .L_12)
.L_12:
        /*0004*/ 	.word	0x00000082


	//----- nvinfo : EIATTR_KPARAM_INFO
	.align		4
.L_13:
        /*0008*/ 	.byte	0x04, 0x17
        /*000a*/ 	.short	(.L_15 - .L_14)
.L_14:
        /*000c*/ 	.word	0x00000000
        /*0010*/ 	.short	0x0001
        /*0012*/ 	.short	0x0008
        /*0014*/ 	.byte	0x00, 0xf5, 0x21, 0x00


	//----- nvinfo : EIATTR_KPARAM_INFO
	.align		4
.L_15:
        /*0018*/ 	.byte	0x04, 0x17
        /*001a*/ 	.short	(.L_17 - .L_16)
.L_16:
        /*001c*/ 	.word	0x00000000
        /*0020*/ 	.short	0x0000
        /*0022*/ 	.short	0x0000
        /*0024*/ 	.byte	0x00, 0xf5, 0x21, 0x00


	//----- nvinfo : EIATTR_SPARSE_MMA_MASK
	.align		4
.L_17:
        /*0028*/ 	.byte	0x03, 0x50
        /*002a*/ 	.short	0x0000


	//----- nvinfo : EIATTR_MAXREG_COUNT
	.align		4
        /*002c*/ 	.byte	0x03, 0x1b
        /*002e*/ 	.short	0x00ff


	//----- nvinfo : EIATTR_NUM_BARRIERS
	.align		4
        /*0030*/ 	.byte	0x02, 0x4c
        /*0032*/ 	.byte	0x01
	.zero		1


	//----- nvinfo : EIATTR_MERCURY_ISA_VERSION
	.align		4
        /*0034*/ 	.byte	0x03, 0x5f
        /*0036*/ 	.short	0x0101


	//----- nvinfo : EIATTR_VRC_CTA_INIT_COUNT
	.align		4
        /*0038*/ 	.byte	0x02, 0x4a
	.zero		1
	.zero		1


	//----- nvinfo : EIATTR_EXIT_INSTR_OFFSETS
	.align		4
        /*003c*/ 	.byte	0x04, 0x1c
        /*003e*/ 	.short	(.L_19 - .L_18)


	//   ....[0]....
.L_18:
        /*0040*/ 	.word	0x000010e0


	//----- nvinfo : EIATTR_CRS_STACK_SIZE
	.align		4
.L_19:
        /*0044*/ 	.byte	0x04, 0x1e
        /*0046*/ 	.short	(.L_21 - .L_20)
.L_20:
        /*0048*/ 	.word	0x00000000


	//----- nvinfo : EIATTR_CBANK_PARAM_SIZE
	.align		4
.L_21:
        /*004c*/ 	.byte	0x03, 0x19
        /*004e*/ 	.short	0x0010


	//----- nvinfo : EIATTR_PARAM_CBANK
	.align		4
        /*0050*/ 	.byte	0x04, 0x0a
        /*0052*/ 	.short	(.L_23 - .L_22)
	.align		4
.L_22:
        /*0054*/ 	.word	index@(.nv.constant0._Z9prefixSumPiS_)
        /*0058*/ 	.short	0x0380
        /*005a*/ 	.short	0x0010


	//----- nvinfo : EIATTR_SW_WAR
	.align		4
.L_23:
        /*005c*/ 	.byte	0x04, 0x36
        /*005e*/ 	.short	(.L_25 - .L_24)
.L_24:
        /*0060*/ 	.word	0x00000008
.L_25:


//--------------------- .nv.info._Z12countingDataPiS_i --------------------------
	.section	.nv.info._Z12countingDataPiS_i,"",@"SHT_CUDA_INFO"
	.sectionflags	@""
	.align	4


	//----- nvinfo : EIATTR_CUDA_API_VERSION
	.align		4
        /*0000*/ 	.byte	0x04, 0x37
        /*0002*/ 	.short	(.L_27 - .L_26)
.L_26:
        /*0004*/ 	.word	0x00000082


	//----- nvinfo : EIATTR_KPARAM_INFO
	.align		4
.L_27:
        /*0008*/ 	.byte	0x04, 0x17
        /*000a*/ 	.short	(.L_29 - .L_28)
.L_28:
        /*000c*/ 	.word	0x00000000
        /*0010*/ 	.short	0x0002
        /*0012*/ 	.short	0x0010
        /*0014*/ 	.byte	0x00, 0xf0, 0x11, 0x00


	//----- nvinfo : EIATTR_KPARAM_INFO
	.align		4
.L_29:
        /*0018*/ 	.byte	0x04, 0x17
        /*001a*/ 	.short	(.L_31 - .L_30)
.L_30:
        /*001c*/ 	.word	0x00000000
        /*0020*/ 	.short	0x0001
        /*0022*/ 	.short	0x0008
        /*0024*/ 	.byte	0x00, 0xf5, 0x21, 0x00


	//----- nvinfo : EIATTR_KPARAM_INFO
	.align		4
.L_31:
        /*0028*/ 	.byte	0x04, 0x17
        /*002a*/ 	.short	(.L_33 - .L_32)
.L_32:
        /*002c*/ 	.word	0x00000000
        /*0030*/ 	.short	0x0000
        /*0032*/ 	.short	0x0000
        /*0034*/ 	.byte	0x00, 0xf5, 0x21, 0x00


	//----- nvinfo : EIATTR_SPARSE_MMA_MASK
	.align		4
.L_33:
        /*0038*/ 	.byte	0x03, 0x50
        /*003a*/ 	.short	0x0000


	//----- nvinfo : EIATTR_MAXREG_COUNT
	.align		4
        /*003c*/ 	.byte	0x03, 0x1b
        /*003e*/ 	.short	0x00ff


	//----- nvinfo : EIATTR_NUM_BARRIERS
	.align		4
        /*0040*/ 	.byte	0x02, 0x4c
        /*0042*/ 	.byte	0x01
	.zero		1


	//----- nvinfo : EIATTR_MERCURY_ISA_VERSION
	.align		4
        /*0044*/ 	.byte	0x03, 0x5f
        /*0046*/ 	.short	0x0101


	//----- nvinfo : EIATTR_VRC_CTA_INIT_COUNT
	.align		4
        /*0048*/ 	.byte	0x02, 0x4a
	.zero		1
	.zero		1


	//----- nvinfo : EIATTR_EXIT_INSTR_OFFSETS
	.align		4
        /*004c*/ 	.byte	0x04, 0x1c
        /*004e*/ 	.short	(.L_35 - .L_34)


	//   ....[0]....
.L_34:
        /*0050*/ 	.word	0x00000180


	//   ....[1]....
        /*0054*/ 	.word	0x000001d0


	//----- nvinfo : EIATTR_CRS_STACK_SIZE
	.align		4
.L_35:
        /*0058*/ 	.byte	0x04, 0x1e
        /*005a*/ 	.short	(.L_37 - .L_36)
.L_36:
        /*005c*/ 	.word	0x00000000


	//----- nvinfo : EIATTR_CBANK_PARAM_SIZE
	.align		4
.L_37:
        /*0060*/ 	.byte	0x03, 0x19
        /*0062*/ 	.short	0x0014


	//----- nvinfo : EIATTR_PARAM_CBANK
	.align		4
        /*0064*/ 	.byte	0x04, 0x0a
        /*0066*/ 	.short	(.L_39 - .L_38)
	.align		4
.L_38:
        /*0068*/ 	.word	index@(.nv.constant0._Z12countingDataPiS_i)
        /*006c*/ 	.short	0x0380
        /*006e*/ 	.short	0x0014


	//----- nvinfo : EIATTR_SW_WAR
	.align		4
.L_39:
        /*0070*/ 	.byte	0x04, 0x36
        /*0072*/ 	.short	(.L_41 - .L_40)
.L_40:
        /*0074*/ 	.word	0x00000008
.L_41:


//--------------------- .nv.callgraph             --------------------------
	.section	.nv.callgraph,"",@"SHT_CUDA_CALLGRAPH"
	.align	4
	.sectionentsize	8
	.align		4
        /*0000*/ 	.word	0x00000000
	.align		4
        /*0004*/ 	.word	0xffffffff
	.align		4
        /*0008*/ 	.word	0x00000000
	.align		4
        /*000c*/ 	.word	0xfffffffe
	.align		4
        /*0010*/ 	.word	0x00000000
	.align		4
        /*0014*/ 	.word	0xfffffffd
	.align		4
        /*0018*/ 	.word	0x00000000
	.align		4
        /*001c*/ 	.word	0xfffffffc


//--------------------- .text._Z9prefixSumPiS_    --------------------------
	.section	.text._Z9prefixSumPiS_,"ax",@progbits
	.align	128
        .global         _Z9prefixSumPiS_
        .type           _Z9prefixSumPiS_,@function
        .size           _Z9prefixSumPiS_,(.L_x_18 - _Z9prefixSumPiS_)
        .other          _Z9prefixSumPiS_,@"STO_CUDA_ENTRY STV_DEFAULT"
_Z9prefixSumPiS_:
.text._Z9prefixSumPiS_:
[----:B------:R-:W-:Y:S01]  /*0000*/  LDC R1, c[0x0][0x37c] ;  /* 0x0000df00ff017b82 */ /* 0x000fe20000000800 */
[----:B------:R-:W0:Y:S07]  /*0010*/  S2R R0, SR_TID.X ;  /* 0x0000000000007919 */ /* 0x000e2e0000002100 */
[----:B------:R-:W1:Y:S01]  /*0020*/  S2UR UR5, SR_CgaCtaId ;  /* 0x00000000000579c3 */ /* 0x000e620000008800 */
[----:B------:R-:W-:Y:S01]  /*0030*/  UMOV UR4, 0x400 ;  /* 0x0000040000047882 */ /* 0x000fe20000000000 */
[----:B------:R-:W2:Y:S01]  /*0040*/  LDCU.64 UR8, c[0x0][0x358] ;  /* 0x00006b00ff0877ac */ /* 0x000ea20008000a00 */
[----:B------:R-:W-:Y:S01]  /*0050*/  BSSY.RECONVERGENT B0, `(.L_x_0) ;  /* 0x0000104000007945 */ /* 0x000fe20003800200 */
[----:B-1----:R-:W-:Y:S01]  /*0060*/  ULEA UR4, UR5, UR4, 0x18 ;  /* 0x0000000405047291 */ /* 0x002fe2000f8ec0ff */
[----:B0-----:R-:W-:-:S02]  /*0070*/  ISETP.GT.U32.AND P1, PT, R0, 0x31, PT ;  /* 0x000000310000780c */ /* 0x001fc40003f24070 */
[C---:B------:R-:W-:Y:S02]  /*0080*/  ISETP.GT.U32.AND P2, PT, R0.reuse, 0x18, PT ;  /* 0x000000180000780c */ /* 0x040fe40003f44070 */
[C---:B------:R-:W-:Y:S02]  /*0090*/  ISETP.GT.U32.AND P0, PT, R0.reuse, 0xb, PT ;  /* 0x0000000b0000780c */ /* 0x040fe40003f04070 */
[----:B------:R-:W-:-:S07]  /*00a0*/  ISETP.GT.U32.AND P3, PT, R0, 0xf, PT ;  /* 0x0000000f0000780c */ /* 0x000fce0003f64070 */
[----:B------:R-:W-:Y:S02]  /*00b0*/  @!P1 LEA R5, R0, UR4, 0x3 ;  /* 0x0000000400059c11 */ /* 0x000fe4000f8e18ff */
[----:B------:R-:W0:Y:S01]  /*00c0*/  @!P2 S2R R7, SR_CgaCtaId ;  /* 0x000000000007a919 */ /* 0x000e220000008800 */
[----:B------:R-:W-:Y:S02]  /*00d0*/  @!P2 MOV R4, 0x400 ;  /* 0x000004000004a802 */ /* 0x000fe40000000f00 */
[----:B------:R-:W1:Y:S01]  /*00e0*/  @!P1 LDS.64 R2, [R5] ;  /* 0x0000000005029984 */ /* 0x000e620000000a00 */
[----:B------:R-:W3:Y:S01]  /*00f0*/  @!P0 S2R R8, SR_CgaCtaId ;  /* 0x0000000000088919 */ /* 0x000ee20000008800 */
[----:B0-----:R-:W-:-:S05]  /*0100*/  @!P2 LEA R7, R7, R4, 0x18 ;  /* 0x000000040707a211 */ /* 0x001fca00078ec0ff */
[----:B------:R-:W-:Y:S01]  /*0110*/  @!P2 IMAD R4, R0, 0x10, R7 ;  /* 0x000000100004a824 */ /* 0x000fe200078e0207 */
[----:B------:R-:W-:-:S04]  /*0120*/  @!P0 MOV R7, 0x400 ;  /* 0x0000040000078802 */ /* 0x000fc80000000f00 */
[----:B---3--:R-:W-:Y:S01]  /*0130*/  @!P0 LEA R7, R8, R7, 0x18 ;  /* 0x0000000708078211 */ /* 0x008fe200078ec0ff */
[----:B-1----:R-:W-:-:S04]  /*0140*/  @!P1 IMAD.IADD R2, R2, 0x1, R3 ;  /* 0x0000000102029824 */ /* 0x002fc800078e0203 */
[C---:B------:R-:W-:Y:S01]  /*0150*/  @!P0 IMAD R7, R0.reuse, 0x20, R7 ;  /* 0x0000002000078824 */ /* 0x040fe200078e0207 */
[----:B------:R-:W-:Y:S01]  /*0160*/  @!P1 STS [R5+0x4], R2 ;  /* 0x0000040205009388 */ /* 0x000fe20000000800 */
[----:B------:R-:W-:Y:S01]  /*0170*/  BAR.SYNC.DEFER_BLOCKING 0x0 ;  /* 0x0000000000007b1d */ /* 0x000fe20000010000 */
[----:B------:R-:W-:-:S13]  /*0180*/  ISETP.GT.U32.AND P1, PT, R0, 0x5, PT ;  /* 0x000000050000780c */ /* 0x000fda0003f24070 */
[----:B------:R-:W0:Y:S01]  /*0190*/  @!P1 S2R R9, SR_CgaCtaId ;  /* 0x0000000000099919 */ /* 0x000e220000008800 */
[----:B------:R-:W-:Y:S04]  /*01a0*/  @!P2 LDS R3, [R4+0x4] ;  /* 0x000004000403a984 */ /* 0x000fe80000000800 */
[----:B------:R-:W1:Y:S02]  /*01b0*/  @!P2 LDS R6, [R4+0xc] ;  /* 0x00000c000406a984 */ /* 0x000e640000000800 */
[----:B-1----:R-:W-:Y:S01]  /*01c0*/  @!P2 IMAD.IADD R3, R3, 0x1, R6 ;  /* 0x000000010303a824 */ /* 0x002fe200078e0206 */
[----:B------:R-:W-:-:S04]  /*01d0*/  @!P1 MOV R6, 0x400 ;  /* 0x0000040000069802 */ /* 0x000fc80000000f00 */
[----:B------:R-:W-:Y:S01]  /*01e0*/  @!P2 STS [R4+0xc], R3 ;  /* 0x00000c030400a388 */ /* 0x000fe20000000800 */
[----:B0-----:R-:W-:Y:S01]  /*01f0*/  @!P1 LEA R9, R9, R6, 0x18 ;  /* 0x0000000609099211 */ /* 0x001fe200078ec0ff */
[----:B------:R-:W-:Y:S01]  /*0200*/  BAR.SYNC.DEFER_BLOCKING 0x0 ;  /* 0x0000000000007b1d */ /* 0x000fe20000010000 */
[----:B------:R-:W-:-:S03]  /*0210*/  ISETP.GT.U32.AND P2, PT, R0, 0x2, PT ;  /* 0x000000020000780c */ /* 0x000fc60003f44070 */
[----:B------:R-:W-:-:S10]  /*0220*/  @!P1 IMAD R6, R0, 0x40, R9 ;  /* 0x0000004000069824 */ /* 0x000fd400078e0209 */
[----:B------:R-:W0:Y:S01]  /*0230*/  @!P2 S2R R8, SR_CgaCtaId ;  /* 0x000000000008a919 */ /* 0x000e220000008800 */
[----:B------:R-:W-:Y:S04]  /*0240*/  @!P0 LDS R2, [R7+0xc] ;  /* 0x00000c0007028984 */ /* 0x000fe80000000800 */
[----:B------:R-:W1:Y:S02]  /*0250*/  @!P0 LDS R5, [R7+0x1c] ;  /* 0x00001c0007058984 */ /* 0x000e640000000800 */
[----:B-1----:R-:W-:Y:S01]  /*0260*/  @!P0 IMAD.IADD R2, R2, 0x1, R5 ;  /* 0x0000000102028824 */ /* 0x002fe200078e0205 */
[----:B------:R-:W-:-:S04]  /*0270*/  @!P2 MOV R5, 0x400 ;  /* 0x000004000005a802 */ /* 0x000fc80000000f00 */
[----:B------:R1:W-:Y:S01]  /*0280*/  @!P0 STS [R7+0x1c], R2 ;  /* 0x00001c0207008388 */ /* 0x0003e20000000800 */
[----:B0-----:R-:W-:Y:S01]  /*0290*/  @!P2 LEA R5, R8, R5, 0x18 ;  /* 0x000000050805a211 */ /* 0x001fe200078ec0ff */
[----:B------:R-:W-:Y:S01]  /*02a0*/  BAR.SYNC.DEFER_BLOCKING 0x0 ;  /* 0x0000000000007b1d */ /* 0x000fe20000010000 */
[----:B------:R-:W-:-:S03]  /*02b0*/  ISETP.NE.AND P0, PT, R0, RZ, PT ;  /* 0x000000ff0000720c */ /* 0x000fc60003f05270 */
[----:B------:R-:W-:-:S10]  /*02c0*/  @!P2 IMAD R9, R0, 0x80, R5 ;  /* 0x000000800009a824 */ /* 0x000fd400078e0205 */
[----:B-1----:R-:W0:Y:S01]  /*02d0*/  @!P0 S2R R7, SR_CgaCtaId ;  /* 0x0000000000078919 */ /* 0x002e220000008800 */
[----:B------:R-:W-:Y:S04]  /*02e0*/  @!P1 LDS R3, [R6+0x1c] ;  /* 0x00001c0006039984 */ /* 0x000fe80000000800 */
[----:B------:R-:W1:Y:S02]  /*02f0*/  @!P1 LDS R4, [R6+0x3c] ;  /* 0x00003c0006049984 */ /* 0x000e640000000800 */
[----:B-1----:R-:W-:Y:S01]  /*0300*/  @!P1 IMAD.IADD R3, R3, 0x1, R4 ;  /* 0x0000000103039824 */ /* 0x002fe200078e0204 */
[----:B------:R-:W-:-:S04]  /*0310*/  @!P0 MOV R4, 0x400 ;  /* 0x0000040000048802 */ /* 0x000fc80000000f00 */
[----:B------:R1:W-:Y:S01]  /*0320*/  @!P1 STS [R6+0x3c], R3 ;  /* 0x00003c0306009388 */ /* 0x0003e20000000800 */
[----:B0-----:R-:W-:Y:S01]  /*0330*/  @!P0 LEA R8, R7, R4, 0x18 ;  /* 0x0000000407088211 */ /* 0x001fe200078ec0ff */
[----:B------:R-:W-:Y:S01]  /*0340*/  BAR.SYNC.DEFER_BLOCKING 0x0 ;  /* 0x0000000000007b1d */ /* 0x000fe20000010000 */
[----:B------:R-:W-:-:S05]  /*0350*/  ISETP.GT.U32.AND P1, PT, R0, 0x6, PT ;  /* 0x000000060000780c */ /* 0x000fca0003f24070 */
[----:B-1----:R-:W0:Y:S01]  /*0360*/  @!P0 S2R R6, SR_CgaCtaId ;  /* 0x0000000000068919 */ /* 0x002e220000008800 */
[----:B------:R-:W-:Y:S04]  /*0370*/  @!P2 LDS R2, [R9+0x3c] ;  /* 0x00003c000902a984 */ /* 0x000fe80000000800 */
[----:B------:R-:W1:Y:S02]  /*0380*/  @!P2 LDS R5, [R9+0x7c] ;  /* 0x00007c000905a984 */ /* 0x000e640000000800 */
[----:B-1----:R-:W-:Y:S01]  /*0390*/  @!P2 IMAD.IADD R2, R2, 0x1, R5 ;  /* 0x000000010202a824 */ /* 0x002fe200078e0205 */
[----:B------:R-:W-:-:S04]  /*03a0*/  @!P0 MOV R5, 0x400 ;  /* 0x0000040000058802 */ /* 0x000fc80000000f00 */
[----:B------:R1:W-:Y:S01]  /*03b0*/  @!P2 STS [R9+0x7c], R2 ;  /* 0x00007c020900a388 */ /* 0x0003e20000000800 */
[----:B0-----:R-:W-:Y:S01]  /*03c0*/  @!P0 LEA R5, R6, R5, 0x18 ;  /* 0x0000000506058211 */ /* 0x001fe200078ec0ff */
[----:B------:R-:W-:Y:S04]  /*03d0*/  BAR.SYNC.DEFER_BLOCKING 0x0 ;  /* 0x0000000000007b1d */ /* 0x000fe80000010000 */
[----:B------:R-:W-:Y:S02]  /*03e0*/  @!P0 IMAD R7, R0, 0xc8, R5 ;  /* 0x000000c800078824 */ /* 0x000fe400078e0205 */
[----:B-1----:R-:W0:Y:S01]  /*03f0*/  @!P2 S2R R9, SR_CgaCtaId ;  /* 0x000000000009a919 */ /* 0x002e220000008800 */
[----:B------:R-:W-:Y:S04]  /*0400*/  @!P0 LDS R4, [R8+0x7c] ;  /* 0x00007c0008048984 */ /* 0x000fe80000000800 */
[----:B------:R-:W1:Y:S02]  /*0410*/  @!P0 LDS R3, [R8+0xfc] ;  /* 0x0000fc0008038984 */ /* 0x000e640000000800 */
[----:B-1----:R-:W-:Y:S01]  /*0420*/  @!P0 IMAD.IADD R3, R4, 0x1, R3 ;  /* 0x0000000104038824 */ /* 0x002fe200078e0203 */
[----:B------:R-:W-:-:S04]  /*0430*/  @!P2 MOV R4, 0x400 ;  /* 0x000004000004a802 */ /* 0x000fc80000000f00 */
[----:B------:R1:W-:Y:S01]  /*0440*/  @!P0 STS [R8+0xfc], R3 ;  /* 0x0000fc0308008388 */ /* 0x0003e20000000800 */
[----:B0-----:R-:W-:-:S05]  /*0450*/  @!P2 LEA R9, R9, R4, 0x18 ;  /* 0x000000040909a211 */ /* 0x001fca00078ec0ff */
[----:B------:R-:W-:Y:S01]  /*0460*/  @!P2 IMAD R6, R0, 0x60, R9 ;  /* 0x000000600006a824 */ /* 0x000fe200078e0209 */
[----:B------:R-:W-:Y:S06]  /*0470*/  BAR.SYNC.DEFER_BLOCKING 0x0 ;  /* 0x0000000000007b1d */ /* 0x000fec0000010000 */
[----:B-1----:R-:W0:Y:S02]  /*0480*/  @!P1 S2R R8, SR_CgaCtaId ;  /* 0x0000000000089919 */ /* 0x002e240000008800 */
[----:B------:R-:W-:Y:S08]  /*0490*/  BAR.SYNC.DEFER_BLOCKING 0x0 ;  /* 0x0000000000007b1d */ /* 0x000ff00000010000 */
[----:B------:R-:W-:Y:S06]  /*04a0*/  BAR.SYNC.DEFER_BLOCKING 0x0 ;  /* 0x0000000000007b1d */ /* 0x000fec0000010000 */
[----:B------:R-:W-:Y:S04]  /*04b0*/  @!P0 LDS R2, [R7+0xc4] ;  /* 0x0000c40007028984 */ /* 0x000fe80000000800 */
[----:B------:R-:W1:Y:S02]  /*04c0*/  @!P0 LDS R5, [R7+0x128] ;  /* 0x0001280007058984 */ /* 0x000e640000000800 */
[----:B-1----:R-:W-:Y:S01]  /*04d0*/  @!P0 IMAD.IADD R2, R2, 0x1, R5 ;  /* 0x0000000102028824 */ /* 0x002fe200078e0205 */
[----:B------:R-:W-:-:S04]  /*04e0*/  @!P1 MOV R5, 0x400 ;  /* 0x0000040000059802 */ /* 0x000fc80000000f00 */
[----:B------:R1:W-:Y:S01]  /*04f0*/  @!P0 STS [R7+0x128], R2 ;  /* 0x0001280207008388 */ /* 0x0003e20000000800 */
[----:B0-----:R-:W-:Y:S01]  /*0500*/  @!P1 LEA R5, R8, R5, 0x18 ;  /* 0x0000000508059211 */ /* 0x001fe200078ec0ff */
[----:B------:R-:W-:Y:S01]  /*0510*/  BAR.SYNC.DEFER_BLOCKING 0x0 ;  /* 0x0000000000007b1d */ /* 0x000fe20000010000 */
[----:B-1----:R-:W-:-:S05]  /*0520*/  @!P3 MOV R7, 0x400 ;  /* 0x000004000007b802 */ /* 0x002fca0000000f00 */
[----:B------:R-:W0:Y:S01]  /*0530*/  @!P3 S2R R8, SR_CgaCtaId ;  /* 0x000000000008b919 */ /* 0x000e220000008800 */
[----:B------:R-:W-:Y:S04]  /*0540*/  @!P2 LDS R3, [R6+0x5c] ;  /* 0x00005c000603a984 */ /* 0x000fe80000000800 */
[----:B------:R-:W1:Y:S01]  /*0550*/  @!P2 LDS R4, [R6+0x8c] ;  /* 0x00008c000604a984 */ /* 0x000e620000000800 */
[----:B0-----:R-:W-:-:S05]  /*0560*/  @!P3 LEA R7, R8, R7, 0x18 ;  /* 0x000000070807b211 */ /* 0x001fca00078ec0ff */
[C---:B------:R-:W-:Y:S02]  /*0570*/  @!P3 IMAD R8, R0.reuse, 0x18, R7 ;  /* 0x000000180008b824 */ /* 0x040fe400078e0207 */
[----:B-1----:R-:W-:Y:S02]  /*0580*/  @!P2 IMAD.IADD R3, R3, 0x1, R4 ;  /* 0x000000010303a824 */ /* 0x002fe400078e0204 */
[----:B------:R-:W-:-:S03]  /*0590*/  @!P1 IMAD R4, R0, 0x30, R5 ;  /* 0x0000003000049824 */ /* 0x000fc600078e0205 */
[----:B------:R-:W-:Y:S01]  /*05a0*/  @!P2 STS [R6+0x8c], R3 ;  /* 0x00008c030600a388 */ /* 0x000fe20000000800 */
[----:B------:R-:W-:Y:S06]  /*05b0*/  BAR.SYNC.DEFER_BLOCKING 0x0 ;  /* 0x0000000000007b1d */ /* 0x000fec0000010000 */
[----:B------:R-:W-:Y:S04]  /*05c0*/  @!P1 LDS R2, [R4+0x2c] ;  /* 0x00002c0004029984 */ /* 0x000fe80000000800 */
[----:B------:R-:W0:Y:S02]  /*05d0*/  @!P1 LDS R5, [R4+0x44] ;  /* 0x0000440004059984 */ /* 0x000e240000000800 */
[----:B0-----:R-:W-:-:S05]  /*05e0*/  @!P1 IMAD.IADD R5, R2, 0x1, R5 ;  /* 0x0000000102059824 */ /* 0x001fca00078e0205 */
[----:B------:R-:W-:Y:S01]  /*05f0*/  @!P1 STS [R4+0x44], R5 ;  /* 0x0000440504009388 */ /* 0x000fe20000000800 */
[----:B------:R-:W-:Y:S06]  /*0600*/  BAR.SYNC.DEFER_BLOCKING 0x0 ;  /* 0x0000000000007b1d */ /* 0x000fec0000010000 */
[----:B------:R-:W-:Y:S04]  /*0610*/  @!P3 LDS R2, [R8+0x14] ;  /* 0x000014000802b984 */ /* 0x000fe80000000800 */
[----:B------:R-:W0:Y:S02]  /*0620*/  @!P3 LDS R3, [R8+0x20] ;  /* 0x000020000803b984 */ /* 0x000e240000000800 */
[----:B0-----:R-:W-:Y:S01]  /*0630*/  @!P3 IMAD.IADD R3, R2, 0x1, R3 ;  /* 0x000000010203b824 */ /* 0x001fe200078e0203 */
[----:B------:R-:W-:-:S04]  /*0640*/  LEA R2, R0, UR4, 0x2 ;  /* 0x0000000400027c11 */ /* 0x000fc8000f8e10ff */
[----:B------:R0:W-:Y:S01]  /*0650*/  @!P3 STS [R8+0x20], R3 ;  /* 0x000020030800b388 */ /* 0x0001e20000000800 */
[----:B------:R-:W-:Y:S06]  /*0660*/  BAR.SYNC.DEFER_BLOCKING 0x0 ;  /* 0x0000000000007b1d */ /* 0x000fec0000010000 */
[----:B--2---:R-:W-:Y:S05]  /*0670*/  @P0 BRA `(.L_x_1) ;  /* 0x0000000400500947 */ /* 0x004fea0003800000 */
[----:B0-----:R-:W0:Y:S02]  /*0680*/  LDS R3, [UR4] ;  /* 0x00000004ff037984 */ /* 0x001e240008000800 */
[----:B0-----:R-:W-:-:S13]  /*0690*/  ISETP.GE.AND P0, PT, R3, 0x1, PT ;  /* 0x000000010300780c */ /* 0x001fda0003f06270 */
[----:B------:R-:W-:Y:S05]  /*06a0*/  @!P0 BRA `(.L_x_2) ;  /* 0x0000000800788947 */ /* 0x000fea0003800000 */
[C---:B------:R-:W-:Y:S01]  /*06b0*/  ISETP.GE.U32.AND P0, PT, R3.reuse, 0x10, PT ;  /* 0x000000100300780c */ /* 0x040fe20003f06070 */
[----:B------:R-:W-:Y:S01]  /*06c0*/  IMAD.MOV.U32 R7, RZ, RZ, RZ ;  /* 0x000000ffff077224 */ /* 0x000fe200078e00ff */
[----:B------:R-:W-:-:S04]  /*06d0*/  LOP3.LUT R10, R3, 0xf, RZ, 0xc0, !PT ;  /* 0x0000000f030a7812 */ /* 0x000fc800078ec0ff */
[----:B------:R-:W-:-:S07]  /*06e0*/  ISETP.NE.AND P1, PT, R10, RZ, PT ;  /* 0x000000ff0a00720c */ /* 0x000fce0003f25270 */
[----:B------:R-:W-:Y:S06]  /*06f0*/  @!P0 BRA `(.L_x_3) ;  /* 0x0000000000788947 */ /* 0x000fec0003800000 */
[----:B------:R-:W0:Y:S01]  /*0700*/  LDCU.64 UR6, c[0x0][0x380] ;  /* 0x00007000ff0677ac */ /* 0x000e220008000a00 */
[----:B------:R-:W-:-:S05]  /*0710*/  LOP3.LUT R7, R3, 0x7ffffff0, RZ, 0xc0, !PT ;  /* 0x7ffffff003077812 */ /* 0x000fca00078ec0ff */
[----:B------:R-:W-:Y:S01]  /*0720*/  IMAD.MOV R6, RZ, RZ, -R7 ;  /* 0x000000ffff067224 */ /* 0x000fe200078e0a07 */
[----:B0-----:R-:W-:-:S04]  /*0730*/  UIADD3 UR5, UP0, UPT, UR6, 0x20, URZ ;  /* 0x0000002006057890 */ /* 0x001fc8000ff1e0ff */
[----:B------:R-:W-:Y:S02]  /*0740*/  UIADD3.X UR6, UPT, UPT, URZ, UR7, URZ, UP0, !UPT ;  /* 0x00000007ff067290 */ /* 0x000fe400087fe4ff */
[----:B------:R-:W-:-:S04]  /*0750*/  IMAD.U32 R8, RZ, RZ, UR5 ;  /* 0x00000005ff087e24 */ /* 0x000fc8000f8e00ff */
[----:B------:R-:W-:-:S07]  /*0760*/  IMAD.U32 R9, RZ, RZ, UR6 ;  /* 0x00000006ff097e24 */ /* 0x000fce000f8e00ff */
.L_x_4:
[----:B0-----:R-:W-:Y:S02]  /*0770*/  IMAD.MOV.U32 R4, RZ, RZ, R8 ;  /* 0x000000ffff047224 */ /* 0x001fe400078e0008 */
[----:B------:R-:W-:Y:S02]  /*0780*/  IMAD.MOV.U32 R5, RZ, RZ, R9 ;  /* 0x000000ffff057224 */ /* 0x000fe400078e0009 */
[----:B------:R-:W-:Y:S01]  /*0790*/  VIADD R6, R6, 0x10 ;  /* 0x0000001006067836 */ /* 0x000fe20000000000 */
[----:B------:R-:W-:Y:S02]  /*07a0*/  IADD3 R8, P2, PT, R4, 0x40, RZ ;  /* 0x0000004004087810 */ /* 0x000fe40007f5e0ff */
[----:B------:R0:W-:Y:S02]  /*07b0*/  STG.E desc[UR8][R4.64+-0x20], RZ ;  /* 0xffffe0ff04007986 */ /* 0x0001e4000c101908 */
[----:B------:R-:W-:Y:S01]  /*07c0*/  ISETP.NE.AND P0, PT, R6, RZ, PT ;  /* 0x000000ff0600720c */ /* 0x000fe20003f05270 */
[----:B------:R-:W-:Y:S01]  /*07d0*/  IMAD.X R9, RZ, RZ, R5, P2 ;  /* 0x000000ffff097224 */ /* 0x000fe200010e0605 */
[----:B------:R0:W-:Y:S04]  /*07e0*/  STG.E desc[UR8][R4.64+-0x1c], RZ ;  /* 0xffffe4ff04007986 */ /* 0x0001e8000c101908 */
        /* <DEDUP_REMOVED lines=13> */
[----:B------:R0:W-:Y:S01]  /*08c0*/  STG.E desc[UR8][R4.64+0x1c], RZ ;  /* 0x00001cff04007986 */ /* 0x0001e2000c101908 */
[----:B------:R-:W-:Y:S05]  /*08d0*/  @P0 BRA `(.L_x_4) ;  /* 0xfffffffc00a40947 */ /* 0x000fea000383ffff */
.L_x_3:
[----:B------:R-:W-:Y:S05]  /*08e0*/  @!P1 BRA `(.L_x_2) ;  /* 0x0000000400e89947 */ /* 0x000fea0003800000 */
[----:B------:R-:W-:Y:S02]  /*08f0*/  ISETP.GE.U32.AND P0, PT, R10, 0x8, PT ;  /* 0x000000080a00780c */ /* 0x000fe40003f06070 */
[----:B------:R-:W-:-:S04]  /*0900*/  LOP3.LUT R6, R3, 0x7, RZ, 0xc0, !PT ;  /* 0x0000000703067812 */ /* 0x000fc800078ec0ff */
[----:B------:R-:W-:-:S07]  /*0910*/  ISETP.NE.AND P1, PT, R6, RZ, PT ;  /* 0x000000ff0600720c */ /* 0x000fce0003f25270 */
[----:B------:R-:W-:Y:S06]  /*0920*/  @!P0 BRA `(.L_x_5) ;  /* 0x00000000002c8947 */ /* 0x000fec0003800000 */
[----:B0-----:R-:W0:Y:S02]  /*0930*/  LDC.64 R4, c[0x0][0x380] ;  /* 0x0000e000ff047b82 */ /* 0x001e240000000a00 */
[----:B0-----:R-:W-:-:S04]  /*0940*/  IMAD.WIDE.U32 R4, R7, 0x4, R4 ;  /* 0x0000000407047825 */ /* 0x001fc800078e0004 */
[----:B------:R-:W-:Y:S01]  /*0950*/  VIADD R7, R7, 0x8 ;  /* 0x0000000807077836 */ /* 0x000fe20000000000 */
[----:B------:R1:W-:Y:S04]  /*0960*/  STG.E desc[UR8][R4.64], RZ ;  /* 0x000000ff04007986 */ /* 0x0003e8000c101908 */
[----:B------:R1:W-:Y:S04]  /*0970*/  STG.E desc[UR8][R4.64+0x4], RZ ;  /* 0x000004ff04007986 */ /* 0x0003e8000c101908 */
[----:B------:R1:W-:Y:S04]  /*0980*/  STG.E desc[UR8][R4.64+0x8], RZ ;  /* 0x000008ff04007986 */ /* 0x0003e8000c101908 */
[----:B------:R1:W-:Y:S04]  /*0990*/  STG.E desc[UR8][R4.64+0xc], RZ ;  /* 0x00000cff04007986 */ /* 0x0003e8000c101908 */
[----:B------:R1:W-:Y:S04]  /*09a0*/  STG.E desc[UR8][R4.64+0x10], RZ ;  /* 0x000010ff04007986 */ /* 0x0003e8000c101908 */
[----:B------:R1:W-:Y:S04]  /*09b0*/  STG.E desc[UR8][R4.64+0x14], RZ ;  /* 0x000014ff04007986 */ /* 0x0003e8000c101908 */
[----:B------:R1:W-:Y:S04]  /*09c0*/  STG.E desc[UR8][R4.64+0x18], RZ ;  /* 0x000018ff04007986 */ /* 0x0003e8000c101908 */
[----:B------:R1:W-:Y:S02]  /*09d0*/  STG.E desc[UR8][R4.64+0x1c], RZ ;  /* 0x00001cff04007986 */ /* 0x0003e4000c101908 */
.L_x_5:
[----:B------:R-:W-:Y:S05]  /*09e0*/  @!P1 BRA `(.L_x_2) ;  /* 0x0000000400a89947 */ /* 0x000fea0003800000 */
[----:B------:R-:W-:Y:S02]  /*09f0*/  ISETP.GE.U32.AND P0, PT, R6, 0x4, PT ;  /* 0x000000040600780c */ /* 0x000fe40003f06070 */
[----:B------:R-:W-:-:S04]  /*0a00*/  LOP3.LUT R3, R3, 0x3, RZ, 0xc0, !PT ;  /* 0x0000000303037812 */ /* 0x000fc800078ec0ff */
[----:B------:R-:W-:-:S07]  /*0a10*/  ISETP.NE.AND P1, PT, R3, RZ, PT ;  /* 0x000000ff0300720c */ /* 0x000fce0003f25270 */
[----:B------:R-:W-:Y:S06]  /*0a20*/  @!P0 BRA `(.L_x_6) ;  /* 0x00000000001c8947 */ /* 0x000fec0003800000 */
[----:B01----:R-:W0:Y:S02]  /*0a30*/  LDC.64 R4, c[0x0][0x380] ;  /* 0x0000e000ff047b82 */ /* 0x003e240000000a00 */
[----:B0-----:R-:W-:-:S04]  /*0a40*/  IMAD.WIDE.U32 R4, R7, 0x4, R4 ;  /* 0x0000000407047825 */ /* 0x001fc800078e0004 */
[----:B------:R-:W-:Y:S01]  /*0a50*/  VIADD R7, R7, 0x4 ;  /* 0x0000000407077836 */ /* 0x000fe20000000000 */
[----:B------:R2:W-:Y:S04]  /*0a60*/  STG.E desc[UR8][R4.64], RZ ;  /* 0x000000ff04007986 */ /* 0x0005e8000c101908 */
[----:B------:R2:W-:Y:S04]  /*0a70*/  STG.E desc[UR8][R4.64+0x4], RZ ;  /* 0x000004ff04007986 */ /* 0x0005e8000c101908 */
[----:B------:R2:W-:Y:S04]  /*0a80*/  STG.E desc[UR8][R4.64+0x8], RZ ;  /* 0x000008ff04007986 */ /* 0x0005e8000c101908 */
[----:B------:R2:W-:Y:S02]  /*0a90*/  STG.E desc[UR8][R4.64+0xc], RZ ;  /* 0x00000cff04007986 */ /* 0x0005e4000c101908 */
.L_x_6:
[----:B------:R-:W-:Y:S05]  /*0aa0*/  @!P1 BRA `(.L_x_2) ;  /* 0x0000000400789947 */ /* 0x000fea0003800000 */
[----:B012---:R-:W0:Y:S01]  /*0ab0*/  LDC.64 R4, c[0x0][0x380] ;  /* 0x0000e000ff047b82 */ /* 0x007e220000000a00 */
[----:B------:R-:W-:-:S04]  /*0ac0*/  IADD3 R3, PT, PT, -R3, 0x1, RZ ;  /* 0x0000000103037810 */ /* 0x000fc80007ffe1ff */
[----:B------:R-:W-:Y:S01]  /*0ad0*/  ISETP.NE.AND P0, PT, R3, RZ, PT ;  /* 0x000000ff0300720c */ /* 0x000fe20003f05270 */
[----:B0-----:R-:W-:-:S05]  /*0ae0*/  IMAD.WIDE.U32 R4, R7, 0x4, R4 ;  /* 0x0000000407047825 */ /* 0x001fca00078e0004 */
[----:B------:R3:W-:Y:S01]  /*0af0*/  STG.E desc[UR8][R4.64], RZ ;  /* 0x000000ff04007986 */ /* 0x0007e2000c101908 */
[----:B------:R-:W-:-:S05]  /*0b00*/  IADD3 R6, P1, PT, R4, 0x4, RZ ;  /* 0x0000000404067810 */ /* 0x000fca0007f3e0ff */
[----:B------:R-:W-:Y:S01]  /*0b10*/  IMAD.X R7, RZ, RZ, R5, P1 ;  /* 0x000000ffff077224 */ /* 0x000fe200008e0605 */
[----:B------:R-:W-:Y:S07]  /*0b20*/  @!P0 BRA `(.L_x_2) ;  /* 0x0000000400588947 */ /* 0x000fee0003800000 */
.L_x_7:
[----:B---3--:R-:W-:Y:S01]  /*0b30*/  IMAD.MOV.U32 R4, RZ, RZ, R6 ;  /* 0x000000ffff047224 */ /* 0x008fe200078e0006 */
[----:B------:R-:W-:Y:S01]  /*0b40*/  IADD3 R6, P1, PT, R6, 0x4, RZ ;  /* 0x0000000406067810 */ /* 0x000fe20007f3e0ff */
[--C-:B------:R-:W-:Y:S02]  /*0b50*/  IMAD.MOV.U32 R5, RZ, RZ, R7.reuse ;  /* 0x000000ffff057224 */ /* 0x100fe400078e0007 */
[----:B------:R-:W-:Y:S02]  /*0b60*/  VIADD R3, R3, 0x1 ;  /* 0x0000000103037836 */ /* 0x000fe40000000000 */
[----:B------:R-:W-:Y:S01]  /*0b70*/  IMAD.X R7, RZ, RZ, R7, P1 ;  /* 0x000000ffff077224 */ /* 0x000fe200008e0607 */
[----:B------:R0:W-:Y:S02]  /*0b80*/  STG.E desc[UR8][R4.64], RZ ;  /* 0x000000ff04007986 */ /* 0x0001e4000c101908 */
[----:B------:R-:W-:-:S13]  /*0b90*/  ISETP.NE.AND P0, PT, R3, RZ, PT ;  /* 0x000000ff0300720c */ /* 0x000fda0003f05270 */
[----:B0-----:R-:W-:Y:S05]  /*0ba0*/  @P0 BRA `(.L_x_7) ;  /* 0xfffffffc00e00947 */ /* 0x001fea000383ffff */
[----:B------:R-:W-:Y:S05]  /*0bb0*/  BRA `(.L_x_2) ;  /* 0x0000000400347947 */ /* 0x000fea0003800000 */
.L_x_1:
[----:B0-----:R-:W-:Y:S04]  /*0bc0*/  LDS R3, [R2+-0x4] ;  /* 0xfffffc0002037984 */ /* 0x001fe80000000800 */
[----:B------:R-:W0:Y:S02]  /*0bd0*/  LDS R4, [R2] ;  /* 0x0000000002047984 */ /* 0x000e240000000800 */
[----:B0-----:R-:W-:-:S13]  /*0be0*/  ISETP.GE.AND P0, PT, R3, R4, PT ;  /* 0x000000040300720c */ /* 0x001fda0003f06270 */
[----:B------:R-:W-:Y:S05]  /*0bf0*/  @P0 BRA `(.L_x_2) ;  /* 0x0000000400240947 */ /* 0x000fea0003800000 */
[C---:B------:R-:W-:Y:S01]  /*0c00*/  VIADDMNMX R4, R3.reuse, 0x1, R4, !PT ;  /* 0x0000000103047846 */ /* 0x040fe20007800104 */
[----:B------:R-:W-:Y:S04]  /*0c10*/  BSSY.RECONVERGENT B1, `(.L_x_8) ;  /* 0x0000021000017945 */ /* 0x000fe80003800200 */
[----:B------:R-:W-:Y:S02]  /*0c20*/  IMAD.IADD R9, R4, 0x1, -R3 ;  /* 0x0000000104097824 */ /* 0x000fe400078e0a03 */
[----:B------:R-:W-:-:S03]  /*0c30*/  IMAD.IADD R4, R3, 0x1, -R4 ;  /* 0x0000000103047824 */ /* 0x000fc600078e0a04 */
[----:B------:R-:W-:Y:S02]  /*0c40*/  LOP3.LUT R10, R9, 0xf, RZ, 0xc0, !PT ;  /* 0x0000000f090a7812 */ /* 0x000fe400078ec0ff */
[----:B------:R-:W-:Y:S02]  /*0c50*/  ISETP.GT.U32.AND P0, PT, R4, -0x10, PT ;  /* 0xfffffff00400780c */ /* 0x000fe40003f04070 */
[----:B------:R-:W-:-:S11]  /*0c60*/  ISETP.NE.AND P1, PT, R10, RZ, PT ;  /* 0x000000ff0a00720c */ /* 0x000fd60003f25270 */
[----:B------:R-:W-:Y:S05]  /*0c70*/  @P0 BRA `(.L_x_9) ;  /* 0x0000000000680947 */ /* 0x000fea0003800000 */
[----:B------:R-:W0:Y:S01]  /*0c80*/  LDC.64 R6, c[0x0][0x380] ;  /* 0x0000e000ff067b82 */ /* 0x000e220000000a00 */
[----:B------:R-:W-:-:S05]  /*0c90*/  LOP3.LUT R4, R9, 0xfffffff0, RZ, 0xc0, !PT ;  /* 0xfffffff009047812 */ /* 0x000fca00078ec0ff */
[----:B------:R-:W-:Y:S01]  /*0ca0*/  IMAD.MOV R8, RZ, RZ, -R4 ;  /* 0x000000ffff087224 */ /* 0x000fe200078e0a04 */
[----:B0-----:R-:W-:-:S05]  /*0cb0*/  IADD3 R6, P0, PT, R6, 0x20, RZ ;  /* 0x0000002006067810 */ /* 0x001fca0007f1e0ff */
[----:B------:R-:W-:-:S08]  /*0cc0*/  IMAD.X R7, RZ, RZ, R7, P0 ;  /* 0x000000ffff077224 */ /* 0x000fd000000e0607 */
.L_x_10:
[----:B0-----:R-:W-:-:S04]  /*0cd0*/  IMAD.WIDE R4, R3, 0x4, R6 ;  /* 0x0000000403047825 */ /* 0x001fc800078e0206 */
[----:B------:R-:W-:Y:S01]  /*0ce0*/  VIADD R8, R8, 0x10 ;  /* 0x0000001008087836 */ /* 0x000fe20000000000 */
[----:B------:R0:W-:Y:S01]  /*0cf0*/  STG.E desc[UR8][R4.64+-0x20], R0 ;  /* 0xffffe00004007986 */ /* 0x0001e2000c101908 */
[----:B------:R-:W-:-:S03]  /*0d00*/  VIADD R3, R3, 0x10 ;  /* 0x0000001003037836 */ /* 0x000fc60000000000 */
[----:B------:R0:W-:Y:S01]  /*0d10*/  STG.E desc[UR8][R4.64+-0x1c], R0 ;  /* 0xffffe40004007986 */ /* 0x0001e2000c101908 */
[----:B------:R-:W-:-:S03]  /*0d20*/  ISETP.NE.AND P0, PT, R8, RZ, PT ;  /* 0x000000ff0800720c */ /* 0x000fc60003f05270 */
[----:B------:R0:W-:Y:S04]  /*0d30*/  STG.E desc[UR8][R4.64+-0x18], R0 ;  /* 0xffffe80004007986 */ /* 0x0001e8000c101908 */
        /* <DEDUP_REMOVED lines=12> */
[----:B------:R0:W-:Y:S01]  /*0e00*/  STG.E desc[UR8][R4.64+0x1c], R0 ;  /* 0x00001c0004007986 */ /* 0x0001e2000c101908 */
[----:B------:R-:W-:Y:S05]  /*0e10*/  @P0 BRA `(.L_x_10) ;  /* 0xfffffffc00ac0947 */ /* 0x000fea000383ffff */
.L_x_9:
[----:B------:R-:W-:Y:S05]  /*0e20*/  BSYNC.RECONVERGENT B1 ;  /* 0x0000000000017941 */ /* 0x000fea0003800200 */
.L_x_8:
[----:B------:R-:W-:Y:S05]  /*0e30*/  @!P1 BRA `(.L_x_2) ;  /* 0x0000000000949947 */ /* 0x000fea0003800000 */
[----:B------:R-:W-:Y:S01]  /*0e40*/  ISETP.GE.U32.AND P0, PT, R10, 0x8, PT ;  /* 0x000000080a00780c */ /* 0x000fe20003f06070 */
[----:B------:R-:W-:Y:S01]  /*0e50*/  BSSY.RECONVERGENT B1, `(.L_x_11) ;  /* 0x000000f000017945 */ /* 0x000fe20003800200 */
[----:B------:R-:W-:-:S04]  /*0e60*/  LOP3.LUT R6, R9, 0x7, RZ, 0xc0, !PT ;  /* 0x0000000709067812 */ /* 0x000fc800078ec0ff */
[----:B------:R-:W-:-:S07]  /*0e70*/  ISETP.NE.AND P1, PT, R6, RZ, PT ;  /* 0x000000ff0600720c */ /* 0x000fce0003f25270 */
[----:B------:R-:W-:Y:S06]  /*0e80*/  @!P0 BRA `(.L_x_12) ;  /* 0x00000000002c8947 */ /* 0x000fec0003800000 */
[----:B0-----:R-:W0:Y:S02]  /*0e90*/  LDC.64 R4, c[0x0][0x380] ;  /* 0x0000e000ff047b82 */ /* 0x001e240000000a00 */
[----:B0-----:R-:W-:-:S04]  /*0ea0*/  IMAD.WIDE R4, R3, 0x4, R4 ;  /* 0x0000000403047825 */ /* 0x001fc800078e0204 */
[----:B------:R-:W-:Y:S01]  /*0eb0*/  VIADD R3, R3, 0x8 ;  /* 0x0000000803037836 */ /* 0x000fe20000000000 */
[----:B------:R1:W-:Y:S04]  /*0ec0*/  STG.E desc[UR8][R4.64], R0 ;  /* 0x0000000004007986 */ /* 0x0003e8000c101908 */
[----:B------:R1:W-:Y:S04]  /*0ed0*/  STG.E desc[UR8][R4.64+0x4], R0 ;  /* 0x0000040004007986 */ /* 0x0003e8000c101908 */
[----:B------:R1:W-:Y:S04]  /*0ee0*/  STG.E desc[UR8][R4.64+0x8], R0 ;  /* 0x0000080004007986 */ /* 0x0003e8000c101908 */
[----:B------:R1:W-:Y:S04]  /*0ef0*/  STG.E desc[UR8][R4.64+0xc], R0 ;  /* 0x00000c0004007986 */ /* 0x0003e8000c101908 */
[----:B------:R1:W-:Y:S04]  /*0f00*/  STG.E desc[UR8][R4.64+0x10], R0 ;  /* 0x0000100004007986 */ /* 0x0003e8000c101908 */
[----:B------:R1:W-:Y:S04]  /*0f10*/  STG.E desc[UR8][R4.64+0x14], R0 ;  /* 0x0000140004007986 */ /* 0x0003e8000c101908 */
[----:B------:R1:W-:Y:S04]  /*0f20*/  STG.E desc[UR8][R4.64+0x18], R0 ;  /* 0x0000180004007986 */ /* 0x0003e8000c101908 */
[----:B------:R1:W-:Y:S02]  /*0f30*/  STG.E desc[UR8][R4.64+0x1c], R0 ;  /* 0x00001c0004007986 */ /* 0x0003e4000c101908 */
.L_x_12:
[----:B------:R-:W-:Y:S05]  /*0f40*/  BSYNC.RECONVERGENT B1 ;  /* 0x0000000000017941 */ /* 0x000fea0003800200 */
.L_x_11:
[----:B------:R-:W-:Y:S05]  /*0f50*/  @!P1 BRA `(.L_x_2) ;  /* 0x00000000004c9947 */ /* 0x000fea0003800000 */
[----:B------:R-:W-:Y:S02]  /*0f60*/  ISETP.GE.U32.AND P0, PT, R6, 0x4, PT ;  /* 0x000000040600780c */ /* 0x000fe40003f06070 */
[----:B------:R-:W-:-:S04]  /*0f70*/  LOP3.LUT R8, R9, 0x3, RZ, 0xc0, !PT ;  /* 0x0000000309087812 */ /* 0x000fc800078ec0ff */
[----:B------:R-:W-:-:S07]  /*0f80*/  ISETP.NE.AND P1, PT, R8, RZ, PT ;  /* 0x000000ff0800720c */ /* 0x000fce0003f25270 */
[----:B01----:R-:W0:Y:S02]  /*0f90*/  @P0 LDC.64 R4, c[0x0][0x380] ;  /* 0x0000e000ff040b82 */ /* 0x003e240000000a00 */
[----:B0-----:R-:W-:-:S04]  /*0fa0*/  @P0 IMAD.WIDE R4, R3, 0x4, R4 ;  /* 0x0000000403040825 */ /* 0x001fc800078e0204 */
[----:B------:R-:W-:Y:S01]  /*0fb0*/  @P0 VIADD R3, R3, 0x4 ;  /* 0x0000000403030836 */ /* 0x000fe20000000000 */
[----:B------:R4:W-:Y:S04]  /*0fc0*/  @P0 STG.E desc[UR8][R4.64], R0 ;  /* 0x0000000004000986 */ /* 0x0009e8000c101908 */
[----:B------:R4:W-:Y:S04]  /*0fd0*/  @P0 STG.E desc[UR8][R4.64+0x4], R0 ;  /* 0x0000040004000986 */ /* 0x0009e8000c101908 */
[----:B------:R4:W-:Y:S04]  /*0fe0*/  @P0 STG.E desc[UR8][R4.64+0x8], R0 ;  /* 0x0000080004000986 */ /* 0x0009e8000c101908 */
[----:B------:R4:W-:Y:S01]  /*0ff0*/  @P0 STG.E desc[UR8][R4.64+0xc], R0 ;  /* 0x00000c0004000986 */ /* 0x0009e2000c101908 */
[----:B------:R-:W-:Y:S05]  /*1000*/  @!P1 BRA `(.L_x_2) ;  /* 0x0000000000209947 */ /* 0x000fea0003800000 */
[----:B------:R-:W0:Y:S01]  /*1010*/  LDC.64 R6, c[0x0][0x380] ;  /* 0x0000e000ff067b82 */ /* 0x000e220000000a00 */
[----:B------:R-:W-:-:S07]  /*1020*/  IMAD.MOV R8, RZ, RZ, -R8 ;  /* 0x000000ffff087224 */ /* 0x000fce00078e0a08 */
.L_x_13:
[----:B0---4-:R-:W-:-:S04]  /*1030*/  IMAD.WIDE R4, R3, 0x4, R6 ;  /* 0x0000000403047825 */ /* 0x011fc800078e0206 */
[----:B------:R-:W-:Y:S01]  /*1040*/  VIADD R8, R8, 0x1 ;  /* 0x0000000108087836 */ /* 0x000fe20000000000 */
[----:B------:R5:W-:Y:S01]  /*1050*/  STG.E desc[UR8][R4.64], R0 ;  /* 0x0000000004007986 */ /* 0x000be2000c101908 */
[----:B------:R-:W-:-:S03]  /*1060*/  VIADD R3, R3, 0x1 ;  /* 0x0000000103037836 */ /* 0x000fc60000000000 */
[----:B------:R-:W-:-:S13]  /*1070*/  ISETP.NE.AND P0, PT, R8, RZ, PT ;  /* 0x000000ff0800720c */ /* 0x000fda0003f05270 */
[----:B-----5:R-:W-:Y:S05]  /*1080*/  @P0 BRA `(.L_x_13) ;  /* 0xfffffffc00e80947 */ /* 0x020fea000383ffff */
.L_x_2:
[----:B------:R-:W-:Y:S05]  /*1090*/  BSYNC.RECONVERGENT B0 ;  /* 0x0000000000007941 */ /* 0x000fea0003800200 */
.L_x_0:
[----:B------:R-:W5:Y:S01]  /*10a0*/  LDS R3, [R2] ;  /* 0x0000000002037984 */ /* 0x000f620000000800 */
[----:B01234-:R-:W0:Y:S02]  /*10b0*/  LDC.64 R4, c[0x0][0x388] ;  /* 0x0000e200ff047b82 */ /* 0x01fe240000000a00 */
[----:B0-----:R-:W-:-:S05]  /*10c0*/  IMAD.WIDE.U32 R4, R0, 0x4, R4 ;  /* 0x0000000400047825 */ /* 0x001fca00078e0004 */
[----:B-----5:R-:W-:Y:S01]  /*10d0*/  STG.E desc[UR8][R4.64], R3 ;  /* 0x0000000304007986 */ /* 0x020fe2000c101908 */
[----:B------:R-:W-:Y:S05]  /*10e0*/  EXIT ;  /* 0x000000000000794d */ /* 0x000fea0003800000 */
.L_x_14:
[----:B------:R-:W-:-:S00]  /*10f0*/  BRA `(.L_x_14) ;  /* 0xfffffffc00fc7947 */ /* 0x000fc0000383ffff */
[----:B------:R-:W-:-:S00]  /*1100*/  NOP ;  /* 0x0000000000007918 */ /* 0x000fc00000000000 */
[----:B------:R-:W-:-:S00]  /*1110*/  NOP ;  /* 0x0000000000007918 */ /* 0x000fc00000000000 */
[----:B------:R-:W-:-:S00]  /*1120*/  NOP ;  /* 0x0000000000007918 */ /* 0x000fc00000000000 */
[----:B------:R-:W-:-:S00]  /*1130*/  NOP ;  /* 0x0000000000007918 */ /* 0x000fc00000000000 */
[----:B------:R-:W-:-:S00]  /*1140*/  NOP ;  /* 0x0000000000007918 */ /* 0x000fc00000000000 */
[----:B------:R-:W-:-:S00]  /*1150*/  NOP ;  /* 0x0000000000007918 */ /* 0x000fc00000000000 */
[----:B------:R-:W-:-:S00]  /*1160*/  NOP ;  /* 0x0000000000007918 */ /* 0x000fc00000000000 */
[----:B------:R-:W-:-:S00]  /*1170*/  NOP ;  /* 0x0000000000007918 */ /* 0x000fc00000000000 */
.L_x_18:


//--------------------- .text._Z12countingDataPiS_i --------------------------
	.section	.text._Z12countingDataPiS_i,"ax",@progbits
	.align	128
        .global         _Z12countingDataPiS_i
        .type           _Z12countingDataPiS_i,@function
        .size           _Z12countingDataPiS_i,(.L_x_19 - _Z12countingDataPiS_i)
        .other          _Z12countingDataPiS_i,@"STO_CUDA_ENTRY STV_DEFAULT"
_Z12countingDataPiS_i:
.text._Z12countingDataPiS_i:
[----:B------:R-:W-:Y:S01]  /*0000*/  LDC R1, c[0x0][0x37c] ;  /* 0x0000df00ff017b82 */ /* 0x000fe20000000800 */
[----:B------:R-:W0:Y:S07]  /*0010*/  S2R R7, SR_TID.X ;  /* 0x0000000000077919 */ /* 0x000e2e0000002100 */
[----:B------:R-:W1:Y:S01]  /*0020*/  S2UR UR6, SR_CTAID.X ;  /* 0x00000000000679c3 */ /* 0x000e620000002500 */
[----:B------:R-:W2:Y:S01]  /*0030*/  LDCU UR7, c[0x0][0x390] ;  /* 0x00007200ff0777ac */ /* 0x000ea20008000800 */
[----:B------:R-:W-:Y:S01]  /*0040*/  BSSY.RECONVERGENT B0, `(.L_x_15) ;  /* 0x0000012000007945 */ /* 0x000fe20003800200 */
[----:B------:R-:W-:-:S05]  /*0050*/  UMOV UR4, 0x400 ;  /* 0x0000040000047882 */ /* 0x000fca0000000000 */
[----:B------:R-:W1:Y:S08]  /*0060*/  LDC R0, c[0x0][0x360] ;  /* 0x0000d800ff007b82 */ /* 0x000e700000000800 */
[----:B------:R-:W3:Y:S01]  /*0070*/  S2UR UR5, SR_CgaCtaId ;  /* 0x00000000000579c3 */ /* 0x000ee20000008800 */
[----:B0-----:R-:W-:Y:S01]  /*0080*/  ISETP.GT.U32.AND P0, PT, R7, 0x64, PT ;  /* 0x000000640700780c */ /* 0x001fe20003f04070 */
[----:B-1----:R-:W-:-:S05]  /*0090*/  IMAD R5, R0, UR6, R7 ;  /* 0x0000000600057c24 */ /* 0x002fca000f8e0207 */
[----:B--2---:R-:W-:Y:S01]  /*00a0*/  ISETP.GE.AND P1, PT, R5, UR7, PT ;  /* 0x0000000705007c0c */ /* 0x004fe2000bf26270 */
[----:B------:R-:W0:Y:S01]  /*00b0*/  LDCU.64 UR6, c[0x0][0x358] ;  /* 0x00006b00ff0677ac */ /* 0x000e220008000a00 */
[----:B---3--:R-:W-:-:S06]  /*00c0*/  ULEA UR4, UR5, UR4, 0x18 ;  /* 0x0000000405047291 */ /* 0x008fcc000f8ec0ff */
[----:B------:R-:W-:-:S05]  /*00d0*/  LEA R0, R7, UR4, 0x2 ;  /* 0x0000000407007c11 */ /* 0x000fca000f8e10ff */
[----:B------:R1:W-:Y:S01]  /*00e0*/  @!P0 STS [R0], RZ ;  /* 0x000000ff00008388 */ /* 0x0003e20000000800 */
[----:B------:R-:W-:Y:S06]  /*00f0*/  BAR.SYNC.DEFER_BLOCKING 0x0 ;  /* 0x0000000000007b1d */ /* 0x000fec0000010000 */
[----:B------:R-:W-:Y:S05]  /*0100*/  @P1 BRA `(.L_x_16) ;  /* 0x0000000000141947 */ /* 0x000fea0003800000 */
[----:B------:R-:W2:Y:S02]  /*0110*/  LDC.64 R2, c[0x0][0x380] ;  /* 0x0000e000ff027b82 */ /* 0x000ea40000000a00 */
[----:B--2---:R-:W-:-:S06]  /*0120*/  IMAD.WIDE R2, R5, 0x4, R2 ;  /* 0x0000000405027825 */ /* 0x004fcc00078e0202 */
[----:B0-----:R-:W2:Y:S02]  /*0130*/  LDG.E R2, desc[UR6][R2.64] ;  /* 0x0000000602027981 */ /* 0x001ea4000c1e1900 */
[----:B--2---:R-:W-:-:S05]  /*0140*/  LEA R4, R2, UR4, 0x2 ;  /* 0x0000000402047c11 */ /* 0x004fca000f8e10ff */
[----:B------:R2:W-:Y:S02]  /*0150*/  ATOMS.POPC.INC.32 RZ, [R4+URZ] ;  /* 0x0000000004ff7f8c */ /* 0x0005e4000d8000ff */
.L_x_16:
[----:B0-----:R-:W-:Y:S05]  /*0160*/  BSYNC.RECONVERGENT B0 ;  /* 0x0000000000007941 */ /* 0x001fea0003800200 */
.L_x_15:
[----:B------:R-:W-:Y:S06]  /*0170*/  BAR.SYNC.DEFER_BLOCKING 0x0 ;  /* 0x0000000000007b1d */ /* 0x000fec0000010000 */
[----:B------:R-:W-:Y:S05]  /*0180*/  @P0 EXIT ;  /* 0x000000000000094d */ /* 0x000fea0003800000 */
[----:B------:R-:W0:Y:S01]  /*0190*/  LDS R5, [R0] ;  /* 0x0000000000057984 */ /* 0x000e220000000800 */
[----:B------:R-:W3:Y:S02]  /*01a0*/  LDC.64 R2, c[0x0][0x388] ;  /* 0x0000e200ff027b82 */ /* 0x000ee40000000a00 */
[----:B---3--:R-:W-:-:S05]  /*01b0*/  IMAD.WIDE.U32 R2, R7, 0x4, R2 ;  /* 0x0000000407027825 */ /* 0x008fca00078e0002 */
[----:B0-----:R-:W-:Y:S01]  /*01c0*/  REDG.E.ADD.STRONG.GPU desc[UR6][R2.64], R5 ;  /* 0x000000050200798e */ /* 0x001fe2000c12e106 */
[----:B------:R-:W-:Y:S05]  /*01d0*/  EXIT ;  /* 0x000000000000794d */ /* 0x000fea0003800000 */
.L_x_17:
        /* <DEDUP_REMOVED lines=10> */
.L_x_19:


//--------------------- .nv.shared._Z9prefixSumPiS_ --------------------------
	.section	.nv.shared._Z9prefixSumPiS_,"aw",@nobits
	.sectionflags	@""
	.align	4
.nv.shared._Z9prefixSumPiS_:
	.zero		1428


//--------------------- .nv.shared.reserved.0     --------------------------
	.section	.nv.shared.reserved.0,"aw",@nobits
	.weak		__nv_reservedSMEM_offset_0_alias
	.size		__nv_reservedSMEM_offset_0_alias, 0, 64
	.other		__nv_reservedSMEM_offset_0_alias,@"STO_CUDA_RESERVED_SHARED STV_DEFAULT"
__nv_reservedSMEM_offset_0_alias:
	.zero		0
	.zero		64


//--------------------- .nv.shared._Z12countingDataPiS_i --------------------------
	.section	.nv.shared._Z12countingDataPiS_i,"aw",@nobits
	.sectionflags	@""
	.align	4
.nv.shared._Z12countingDataPiS_i:
	.zero		1428


//--------------------- .nv.constant0._Z9prefixSumPiS_ --------------------------
	.section	.nv.constant0._Z9prefixSumPiS_,"a",@progbits
	.sectionflags	@""
	.align	4
.nv.constant0._Z9prefixSumPiS_:
	.zero		912


//--------------------- .nv.constant0._Z12countingDataPiS_i --------------------------
	.section	.nv.constant0._Z12countingDataPiS_i,"a",@progbits
	.sectionflags	@""
	.align	4
.nv.constant0._Z12countingDataPiS_i:
	.zero		916


//--------------------- SYMBOLS --------------------------

	.type		.nv.reservedSmem.offset0,@object
	.size		.nv.reservedSmem.offset0,0x4
	.type		.nv.reservedSmem.cap,@object
	.size		.nv.reservedSmem.cap,0x4
